//
// Generated by NVIDIA NVVM Compiler
//
// Compiler Build ID: CL-36424714
// Cuda compilation tools, release 13.0, V13.0.88
// Based on NVVM 20.0.0
//

.version 9.0
.target sm_100
.address_size 64

	// .globl	_Z13_hawk_sum_gpuPiiS_
.global .attribute(.managed) .align 4 .b8 source[40000000];
.global .attribute(.managed) .align 4 .b8 _partial_results[156252];
.global .attribute(.managed) .align 4 .b8 final_result[4];
// _ZZ13_hawk_sum_gpuPiiS_E6bowman has been demoted

.visible .entry _Z13_hawk_sum_gpuPiiS_(
	.param .u64 .ptr .align 1 _Z13_hawk_sum_gpuPiiS__param_0,
	.param .u32 _Z13_hawk_sum_gpuPiiS__param_1,
	.param .u64 .ptr .align 1 _Z13_hawk_sum_gpuPiiS__param_2
)
{
	.reg .pred 	%p<22>;
	.reg .b32 	%r<72>;
	.reg .b64 	%rd<9>;
	// demoted variable
	.shared .align 4 .b8 _ZZ13_hawk_sum_gpuPiiS_E6bowman[1024];
	ld.param.u64 	%rd2, [_Z13_hawk_sum_gpuPiiS__param_0];
	ld.param.u32 	%r29, [_Z13_hawk_sum_gpuPiiS__param_1];
	ld.param.u64 	%rd3, [_Z13_hawk_sum_gpuPiiS__param_2];
	mov.u32 	%r1, %tid.x;
	mov.u32 	%r2, %ntid.x;
	mov.u32 	%r3, %ctaid.x;
	mul.lo.s32 	%r4, %r2, %r3;
	add.s32 	%r61, %r4, %r1;
	setp.ge.s32 	%p1, %r61, %r29;
	mov.b32 	%r63, 0;
	@%p1 bra 	$L__BB0_3;
	mov.u32 	%r32, %nctaid.x;
	mul.lo.s32 	%r6, %r32, %r2;
	cvta.to.global.u64 	%rd1, %rd2;
	mov.b32 	%r63, 0;
$L__BB0_2:
	mul.wide.s32 	%rd4, %r61, 4;
	add.s64 	%rd5, %rd1, %rd4;
	ld.global.u32 	%r33, [%rd5];
	add.s32 	%r63, %r33, %r63;
	add.s32 	%r61, %r61, %r6;
	setp.lt.s32 	%p2, %r61, %r29;
	@%p2 bra 	$L__BB0_2;
$L__BB0_3:
	shl.b32 	%r35, %r1, 2;
	mov.u32 	%r36, _ZZ13_hawk_sum_gpuPiiS_E6bowman;
	add.s32 	%r12, %r36, %r35;
	st.shared.u32 	[%r12], %r63;
	bar.sync 	0;
	setp.gt.u32 	%p3, %r1, 127;
	mov.b32 	%r64, -1;
	@%p3 bra 	$L__BB0_5;
	ld.shared.u32 	%r37, [%r12];
	ld.shared.u32 	%r38, [%r12+512];
	add.s32 	%r64, %r38, %r37;
$L__BB0_5:
	setp.gt.u32 	%p4, %r1, 127;
	bar.sync 	0;
	@%p4 bra 	$L__BB0_7;
	st.shared.u32 	[%r12], %r64;
$L__BB0_7:
	bar.sync 	0;
	setp.gt.u32 	%p5, %r1, 63;
	mov.b32 	%r65, -1;
	@%p5 bra 	$L__BB0_9;
	ld.shared.u32 	%r40, [%r12];
	ld.shared.u32 	%r41, [%r12+256];
	add.s32 	%r65, %r41, %r40;
$L__BB0_9:
	setp.gt.u32 	%p6, %r1, 63;
	bar.sync 	0;
	@%p6 bra 	$L__BB0_11;
	st.shared.u32 	[%r12], %r65;
$L__BB0_11:
	bar.sync 	0;
	setp.gt.u32 	%p7, %r1, 31;
	mov.b32 	%r66, -1;
	@%p7 bra 	$L__BB0_13;
	ld.shared.u32 	%r43, [%r12];
	ld.shared.u32 	%r44, [%r12+128];
	add.s32 	%r66, %r44, %r43;
$L__BB0_13:
	setp.gt.u32 	%p8, %r1, 31;
	bar.sync 	0;
	@%p8 bra 	$L__BB0_15;
	st.shared.u32 	[%r12], %r66;
$L__BB0_15:
	bar.sync 	0;
	setp.gt.u32 	%p9, %r1, 15;
	mov.b32 	%r67, -1;
	@%p9 bra 	$L__BB0_17;
	ld.shared.u32 	%r46, [%r12];
	ld.shared.u32 	%r47, [%r12+64];
	add.s32 	%r67, %r47, %r46;
$L__BB0_17:
	setp.gt.u32 	%p10, %r1, 15;
	bar.sync 	0;
	@%p10 bra 	$L__BB0_19;
	st.shared.u32 	[%r12], %r67;
$L__BB0_19:
	bar.sync 	0;
	setp.gt.u32 	%p11, %r1, 7;
	mov.b32 	%r68, -1;
	@%p11 bra 	$L__BB0_21;
	ld.shared.u32 	%r49, [%r12];
	ld.shared.u32 	%r50, [%r12+32];
	add.s32 	%r68, %r50, %r49;
$L__BB0_21:
	setp.gt.u32 	%p12, %r1, 7;
	bar.sync 	0;
	@%p12 bra 	$L__BB0_23;
	st.shared.u32 	[%r12], %r68;
$L__BB0_23:
	bar.sync 	0;
	setp.gt.u32 	%p13, %r1, 3;
	mov.b32 	%r69, -1;
	@%p13 bra 	$L__BB0_25;
	ld.shared.u32 	%r52, [%r12];
	ld.shared.u32 	%r53, [%r12+16];
	add.s32 	%r69, %r53, %r52;
$L__BB0_25:
	setp.gt.u32 	%p14, %r1, 3;
	bar.sync 	0;
	@%p14 bra 	$L__BB0_27;
	st.shared.u32 	[%r12], %r69;
$L__BB0_27:
	bar.sync 	0;
	setp.gt.u32 	%p15, %r1, 1;
	mov.b32 	%r70, -1;
	@%p15 bra 	$L__BB0_29;
	ld.shared.u32 	%r55, [%r12];
	ld.shared.u32 	%r56, [%r12+8];
	add.s32 	%r70, %r56, %r55;
$L__BB0_29:
	setp.gt.u32 	%p16, %r1, 1;
	bar.sync 	0;
	@%p16 bra 	$L__BB0_31;
	st.shared.u32 	[%r12], %r70;
$L__BB0_31:
	bar.sync 	0;
	setp.ne.s32 	%p17, %r1, 0;
	mov.b32 	%r71, -1;
	@%p17 bra 	$L__BB0_33;
	ld.shared.u32 	%r58, [%r12];
	ld.shared.u32 	%r59, [_ZZ13_hawk_sum_gpuPiiS_E6bowman+4];
	add.s32 	%r71, %r59, %r58;
$L__BB0_33:
	setp.ne.s32 	%p18, %r1, 0;
	bar.sync 	0;
	@%p18 bra 	$L__BB0_35;
	st.shared.u32 	[%r12], %r71;
$L__BB0_35:
	setp.ne.s32 	%p19, %r1, 0;
	bar.sync 	0;
	setp.ge.u32 	%p20, %r4, %r29;
	or.pred  	%p21, %p19, %p20;
	@%p21 bra 	$L__BB0_37;
	ld.shared.u32 	%r60, [_ZZ13_hawk_sum_gpuPiiS_E6bowman];
	cvta.to.global.u64 	%rd6, %rd3;
	mul.wide.u32 	%rd7, %r3, 4;
	add.s64 	%rd8, %rd6, %rd7;
	st.global.u32 	[%rd8], %r60;
$L__BB0_37:
	ret;

}


// ===== COMPILED SASS (sm_100) =====

	.target	sm_100

	.elftype	@"ET_EXEC"


//--------------------- .note.nv.tkinfo           --------------------------
	.section	.note.nv.tkinfo,"",@"SHT_NOTE"
	.sectionflags	@"SHF_NOTE_NV_TKINFO"
	.tkinfo
        /*0018*/ 	.word	0x00000002
        /*0030*/ 	.string	""
        /*0030*/ 	.string	"ptxas"
        /*0030*/ 	.string	"Cuda compilation tools, release 13.0, V13.0.88"
        /*0030*/ 	.string	"Build cuda_13.0.r13.0/compiler.36424714_0"
        /*0030*/ 	.string	"-arch sm_100 -m 64 "



//--------------------- .note.nv.cuinfo           --------------------------
	.section	.note.nv.cuinfo,"",@"SHT_NOTE"
	.sectionflags	@"SHF_NOTE_NV_CUINFO"
        /*0018*/ 	.short	0x0002
        /*001a*/ 	.short	0x0064
        /*001c*/ 	.short	0x0082
	.zero		2


//--------------------- .nv.info                  --------------------------
	.section	.nv.info,"",@"SHT_CUDA_INFO"
	.align	4


	//----- nvinfo : EIATTR_REGCOUNT
	.align		4
        /*0000*/ 	.byte	0x04, 0x2f
        /*0002*/ 	.short	(.L_4 - .L_3)
	.align		4
.L_3:
        /*0004*/ 	.word	index@(_Z13_hawk_sum_gpuPiiS_)
        /*0008*/ 	.word	0x0000000d


	//----- nvinfo : EIATTR_FRAME_SIZE
	.align		4
.L_4:
        /*000c*/ 	.byte	0x04, 0x11
        /*000e*/ 	.short	(.L_6 - .L_5)
	.align		4
.L_5:
        /*0010*/ 	.word	index@(_Z13_hawk_sum_gpuPiiS_)
        /*0014*/ 	.word	0x00000000


	//----- nvinfo : EIATTR_MIN_STACK_SIZE
	.align		4
.L_6:
        /*0018*/ 	.byte	0x04, 0x12
        /*001a*/ 	.short	(.L_8 - .L_7)
	.align		4
.L_7:
        /*001c*/ 	.word	index@(_Z13_hawk_sum_gpuPiiS_)
        /*0020*/ 	.word	0x00000000
.L_8:


//--------------------- .nv.compat                --------------------------
	.section	.nv.compat,"",@"SHT_CUDA_COMPAT_INFO"
	.align	4
        /*0000*/ 	.byte	0x02, 0x09, 0x00, 0x00, 0x02, 0x02, 0x01, 0x00, 0x02, 0x05, 0x05, 0x00, 0x03, 0x07, 0x01, 0x01
        /*0010*/ 	.byte	0x02, 0x03, 0x00, 0x00, 0x02, 0x06, 0x01, 0x00, 0x04, 0x0b, 0x08, 0x00, 0x09, 0x00, 0x00, 0x00
        /*0020*/ 	.byte	0x00, 0x00, 0x00, 0x00


//--------------------- .nv.info._Z13_hawk_sum_gpuPiiS_ --------------------------
	.section	.nv.info._Z13_hawk_sum_gpuPiiS_,"",@"SHT_CUDA_INFO"
	.sectionflags	@""
	.align	4


	//----- nvinfo : EIATTR_CUDA_API_VERSION
	.align		4
        /*0000*/ 	.byte	0x04, 0x37
        /*0002*/ 	.short	(.L_10 - .L_9)
.L_9:
        /*0004*/ 	.word	0x00000082


	//----- nvinfo : EIATTR_KPARAM_INFO
	.align		4
.L_10:
        /*0008*/ 	.byte	0x04, 0x17
        /*000a*/ 	.short	(.L_12 - .L_11)
.L_11:
        /*000c*/ 	.word	0x00000000
        /*0010*/ 	.short	0x0002
        /*0012*/ 	.short	0x0010
        /*0014*/ 	.byte	0x00, 0xf5, 0x21, 0x00


	//----- nvinfo : EIATTR_KPARAM_INFO
	.align		4
.L_12:
        /*0018*/ 	.byte	0x04, 0x17
        /*001a*/ 	.short	(.L_14 - .L_13)
.L_13:
        /*001c*/ 	.word	0x00000000
        /*0020*/ 	.short	0x0001
        /*0022*/ 	.short	0x0008
        /*0024*/ 	.byte	0x00, 0xf0, 0x11, 0x00


	//----- nvinfo : EIATTR_KPARAM_INFO
	.align		4
.L_14:
        /*0028*/ 	.byte	0x04, 0x17
        /*002a*/ 	.short	(.L_16 - .L_15)
.L_15:
        /*002c*/ 	.word	0x00000000
        /*0030*/ 	.short	0x0000
        /*0032*/ 	.short	0x0000
        /*0034*/ 	.byte	0x00, 0xf5, 0x21, 0x00


	//----- nvinfo : EIATTR_SPARSE_MMA_MASK
	.align		4
.L_16:
        /*0038*/ 	.byte	0x03, 0x50
        /*003a*/ 	.short	0x0000


	//----- nvinfo : EIATTR_MAXREG_COUNT
	.align		4
        /*003c*/ 	.byte	0x03, 0x1b
        /*003e*/ 	.short	0x00ff


	//----- nvinfo : EIATTR_NUM_BARRIERS
	.align		4
        /*0040*/ 	.byte	0x02, 0x4c
        /*0042*/ 	.byte	0x01
	.zero		1


	//----- nvinfo : EIATTR_MERCURY_ISA_VERSION
	.align		4
        /*0044*/ 	.byte	0x03, 0x5f
        /*0046*/ 	.short	0x0101


	//----- nvinfo : EIATTR_VRC_CTA_INIT_COUNT
	.align		4
        /*0048*/ 	.byte	0x02, 0x4a
	.zero		1
	.zero		1


	//----- nvinfo : EIATTR_EXIT_INSTR_OFFSETS
	.align		4
        /*004c*/ 	.byte	0x04, 0x1c
        /*004e*/ 	.short	(.L_18 - .L_17)


	//   ....[0]....
.L_17:
        /*0050*/ 	.word	0x00000600


	//   ....[1]....
        /*0054*/ 	.word	0x00000650


	//----- nvinfo : EIATTR_CRS_STACK_SIZE
	.align		4
.L_18:
        /*0058*/ 	.byte	0x04, 0x1e
        /*005a*/ 	.short	(.L_20 - .L_19)
.L_19:
        /*005c*/ 	.word	0x00000000


	//----- nvinfo : EIATTR_CBANK_PARAM_SIZE
	.align		4
.L_20:
        /*0060*/ 	.byte	0x03, 0x19
        /*0062*/ 	.short	0x0018


	//----- nvinfo : EIATTR_PARAM_CBANK
	.align		4
        /*0064*/ 	.byte	0x04, 0x0a
        /*0066*/ 	.short	(.L_22 - .L_21)
	.align		4
.L_21:
        /*0068*/ 	.word	index@(.nv.constant0._Z13_hawk_sum_gpuPiiS_)
        /*006c*/ 	.short	0x0380
        /*006e*/ 	.short	0x0018


	//----- nvinfo : EIATTR_SW_WAR
	.align		4
.L_22:
        /*0070*/ 	.byte	0x04, 0x36
        /*0072*/ 	.short	(.L_24 - .L_23)
.L_23:
        /*0074*/ 	.word	0x00000008
.L_24:


//--------------------- .nv.callgraph             --------------------------
	.section	.nv.callgraph,"",@"SHT_CUDA_CALLGRAPH"
	.align	4
	.sectionentsize	8
	.align		4
        /*0000*/ 	.word	0x00000000
	.align		4
        /*0004*/ 	.word	0xffffffff
	.align		4
        /*0008*/ 	.word	0x00000000
	.align		4
        /*000c*/ 	.word	0xfffffffe
	.align		4
        /*0010*/ 	.word	0x00000000
	.align		4
        /*0014*/ 	.word	0xfffffffd
	.align		4
        /*0018*/ 	.word	0x00000000
	.align		4
        /*001c*/ 	.word	0xfffffffc


//--------------------- .nv.constant4             --------------------------
	.section	.nv.constant4,"a",@progbits
	.align	8
	.align		8
.nv.constant4:
        /*0000*/ 	.dword	source
	.align		8
        /*0008*/ 	.dword	_partial_results
	.align		8
        /*0010*/ 	.dword	final_result


//--------------------- .text._Z13_hawk_sum_gpuPiiS_ --------------------------
	.section	.text._Z13_hawk_sum_gpuPiiS_,"ax",@progbits
	.align	128
        .global         _Z13_hawk_sum_gpuPiiS_
        .type           _Z13_hawk_sum_gpuPiiS_,@function
        .size           _Z13_hawk_sum_gpuPiiS_,(.L_x_4 - _Z13_hawk_sum_gpuPiiS_)
        .other          _Z13_hawk_sum_gpuPiiS_,@"STO_CUDA_ENTRY STV_DEFAULT"
_Z13_hawk_sum_gpuPiiS_:
.text._Z13_hawk_sum_gpuPiiS_:
[----:B------:R-:W-:Y:S01]  /*0000*/  LDC R1, c[0x0][0x37c] ;  /* 0x0000df00ff017b82 */ /* 0x000fe20000000800 */
[----:B------:R-:W0:Y:S01]  /*0010*/  S2R R0, SR_CTAID.X ;  /* 0x0000000000007919 */ /* 0x000e220000002500 */
[----:B------:R-:W0:Y:S01]  /*0020*/  LDCU UR8, c[0x0][0x360] ;  /* 0x00006c00ff0877ac */ /* 0x000e220008000800 */
[----:B------:R-:W-:Y:S01]  /*0030*/  BSSY.RECONVERGENT B0, `(.L_x_0) ;  /* 0x0000014000007945 */ /* 0x000fe20003800200 */
[----:B------:R-:W-:Y:S01]  /*0040*/  IMAD.MOV.U32 R8, RZ, RZ, RZ ;  /* 0x000000ffff087224 */ /* 0x000fe200078e00ff */
[----:B------:R-:W1:Y:S01]  /*0050*/  S2R R3, SR_TID.X ;  /* 0x0000000000037919 */ /* 0x000e620000002100 */
[----:B------:R-:W2:Y:S01]  /*0060*/  LDCU UR9, c[0x0][0x388] ;  /* 0x00007100ff0977ac */ /* 0x000ea20008000800 */
[----:B------:R-:W3:Y:S01]  /*0070*/  LDCU.64 UR6, c[0x0][0x358] ;  /* 0x00006b00ff0677ac */ /* 0x000ee20008000a00 */
[----:B0-----:R-:W-:-:S04]  /*0080*/  IMAD R2, R0, UR8, RZ ;  /* 0x0000000800027c24 */ /* 0x001fc8000f8e02ff */
[----:B-1----:R-:W-:-:S05]  /*0090*/  IMAD.IADD R4, R2, 0x1, R3 ;  /* 0x0000000102047824 */ /* 0x002fca00078e0203 */
[----:B--2---:R-:W-:-:S13]  /*00a0*/  ISETP.GE.AND P0, PT, R4, UR9, PT ;  /* 0x0000000904007c0c */ /* 0x004fda000bf06270 */
[----:B---3--:R-:W-:Y:S05]  /*00b0*/  @P0 BRA `(.L_x_1) ;  /* 0x00000000002c0947 */ /* 0x008fea0003800000 */
[----:B------:R-:W0:Y:S01]  /*00c0*/  LDC R10, c[0x0][0x370] ;  /* 0x0000dc00ff0a7b82 */ /* 0x000e220000000800 */
[----:B------:R-:W-:Y:S01]  /*00d0*/  MOV R9, R4 ;  /* 0x0000000400097202 */ /* 0x000fe20000000f00 */
[----:B------:R-:W-:-:S06]  /*00e0*/  IMAD.MOV.U32 R8, RZ, RZ, RZ ;  /* 0x000000ffff087224 */ /* 0x000fcc00078e00ff */
[----:B------:R-:W1:Y:S01]  /*00f0*/  LDC.64 R6, c[0x0][0x380] ;  /* 0x0000e000ff067b82 */ /* 0x000e620000000a00 */
[----:B0-----:R-:W-:-:S07]  /*0100*/  IMAD R10, R10, UR8, RZ ;  /* 0x000000080a0a7c24 */ /* 0x001fce000f8e02ff */
.L_x_2:
[----:B-1----:R-:W-:-:S06]  /*0110*/  IMAD.WIDE R4, R9, 0x4, R6 ;  /* 0x0000000409047825 */ /* 0x002fcc00078e0206 */
[----:B------:R-:W2:Y:S01]  /*0120*/  LDG.E R5, desc[UR6][R4.64] ;  /* 0x0000000604057981 */ /* 0x000ea2000c1e1900 */
[----:B------:R-:W-:-:S05]  /*0130*/  IMAD.IADD R9, R10, 0x1, R9 ;  /* 0x000000010a097824 */ /* 0x000fca00078e0209 */
[----:B------:R-:W-:Y:S02]  /*0140*/  ISETP.GE.AND P0, PT, R9, UR9, PT ;  /* 0x0000000909007c0c */ /* 0x000fe4000bf06270 */
[----:B--2---:R-:W-:-:S11]  /*0150*/  IADD3 R8, PT, PT, R5, R8, RZ ;  /* 0x0000000805087210 */ /* 0x004fd60007ffe0ff */
[----:B------:R-:W-:Y:S05]  /*0160*/  @!P0 BRA `(.L_x_2) ;  /* 0xfffffffc00e88947 */ /* 0x000fea000383ffff */
.L_x_1:
[----:B------:R-:W-:Y:S05]  /*0170*/  BSYNC.RECONVERGENT B0 ;  /* 0x0000000000007941 */ /* 0x000fea0003800200 */
.L_x_0:
[----:B------:R-:W0:Y:S01]  /*0180*/  S2UR UR5, SR_CgaCtaId ;  /* 0x00000000000579c3 */ /* 0x000e220000008800 */
[----:B------:R-:W-:Y:S01]  /*0190*/  UMOV UR4, 0x400 ;  /* 0x0000040000047882 */ /* 0x000fe20000000000 */
[C---:B------:R-:W-:Y:S01]  /*01a0*/  ISETP.GT.U32.AND P0, PT, R3.reuse, 0x7f, PT ;  /* 0x0000007f0300780c */ /* 0x040fe20003f04070 */
[----:B------:R-:W-:Y:S01]  /*01b0*/  IMAD.MOV.U32 R4, RZ, RZ, -0x1 ;  /* 0xffffffffff047424 */ /* 0x000fe200078e00ff */
[----:B------:R-:W-:Y:S01]  /*01c0*/  ISETP.GT.U32.AND P1, PT, R3, 0x3f, PT ;  /* 0x0000003f0300780c */ /* 0x000fe20003f24070 */
[----:B0-----:R-:W-:-:S06]  /*01d0*/  ULEA UR4, UR5, UR4, 0x18 ;  /* 0x0000000405047291 */ /* 0x001fcc000f8ec0ff */
[----:B------:R-:W-:-:S05]  /*01e0*/  LEA R5, R3, UR4, 0x2 ;  /* 0x0000000403057c11 */ /* 0x000fca000f8e10ff */
[----:B------:R-:W-:Y:S01]  /*01f0*/  STS [R5], R8 ;  /* 0x0000000805007388 */ /* 0x000fe20000000800 */
[----:B------:R-:W-:Y:S06]  /*0200*/  BAR.SYNC.DEFER_BLOCKING 0x0 ;  /* 0x0000000000007b1d */ /* 0x000fec0000010000 */
[----:B------:R-:W-:Y:S04]  /*0210*/  @!P0 LDS R6, [R5] ;  /* 0x0000000005068984 */ /* 0x000fe80000000800 */
[----:B------:R-:W0:Y:S02]  /*0220*/  @!P0 LDS R7, [R5+0x200] ;  /* 0x0002000005078984 */ /* 0x000e240000000800 */
[----:B0-----:R-:W-:Y:S01]  /*0230*/  @!P0 IMAD.IADD R4, R6, 0x1, R7 ;  /* 0x0000000106048824 */ /* 0x001fe200078e0207 */
[----:B------:R-:W-:Y:S01]  /*0240*/  BAR.SYNC.DEFER_BLOCKING 0x0 ;  /* 0x0000000000007b1d */ /* 0x000fe20000010000 */
[----:B------:R-:W-:-:S05]  /*0250*/  MOV R6, 0xffffffff ;  /* 0xffffffff00067802 */ /* 0x000fca0000000f00 */
[----:B------:R0:W-:Y:S02]  /*0260*/  @!P0 STS [R5], R4 ;  /* 0x0000000405008388 */ /* 0x0001e40000000800 */
[----:B------:R-:W-:Y:S01]  /*0270*/  BAR.SYNC.DEFER_BLOCKING 0x0 ;  /* 0x0000000000007b1d */ /* 0x000fe20000010000 */
[----:B------:R-:W-:Y:S01]  /*0280*/  ISETP.GT.U32.AND P0, PT, R3, 0x1f, PT ;  /* 0x0000001f0300780c */ /* 0x000fe20003f04070 */
[----:B0-----:R-:W-:-:S04]  /*0290*/  IMAD.MOV.U32 R4, RZ, RZ, -0x1 ;  /* 0xffffffffff047424 */ /* 0x001fc800078e00ff */
[----:B------:R-:W-:Y:S04]  /*02a0*/  @!P1 LDS R7, [R5] ;  /* 0x0000000005079984 */ /* 0x000fe80000000800 */
[----:B------:R-:W0:Y:S02]  /*02b0*/  @!P1 LDS R8, [R5+0x100] ;  /* 0x0001000005089984 */ /* 0x000e240000000800 */
[----:B0-----:R-:W-:Y:S01]  /*02c0*/  @!P1 IMAD.IADD R6, R7, 0x1, R8 ;  /* 0x0000000107069824 */ /* 0x001fe200078e0208 */
[----:B------:R-:W-:Y:S06]  /*02d0*/  BAR.SYNC.DEFER_BLOCKING 0x0 ;  /* 0x0000000000007b1d */ /* 0x000fec0000010000 */
[----:B------:R0:W-:Y:S02]  /*02e0*/  @!P1 STS [R5], R6 ;  /* 0x0000000605009388 */ /* 0x0001e40000000800 */
[----:B------:R-:W-:Y:S01]  /*02f0*/  BAR.SYNC.DEFER_BLOCKING 0x0 ;  /* 0x0000000000007b1d */ /* 0x000fe20000010000 */
[----:B------:R-:W-:Y:S01]  /*0300*/  ISETP.GT.U32.AND P1, PT, R3, 0xf, PT ;  /* 0x0000000f0300780c */ /* 0x000fe20003f24070 */
[----:B0-----:R-:W-:-:S04]  /*0310*/  IMAD.MOV.U32 R6, RZ, RZ, -0x1 ;  /* 0xffffffffff067424 */ /* 0x001fc800078e00ff */
[----:B------:R-:W-:Y:S04]  /*0320*/  @!P0 LDS R7, [R5] ;  /* 0x0000000005078984 */ /* 0x000fe80000000800 */
[----:B------:R-:W0:Y:S02]  /*0330*/  @!P0 LDS R8, [R5+0x80] ;  /* 0x0000800005088984 */ /* 0x000e240000000800 */
[----:B0-----:R-:W-:Y:S01]  /*0340*/  @!P0 IADD3 R4, PT, PT, R7, R8, RZ ;  /* 0x0000000807048210 */ /* 0x001fe20007ffe0ff */
[----:B------:R-:W-:Y:S06]  /*0350*/  BAR.SYNC.DEFER_BLOCKING 0x0 ;  /* 0x0000000000007b1d */ /* 0x000fec0000010000 */
[----:B------:R0:W-:Y:S02]  /*0360*/  @!P0 STS [R5], R4 ;  /* 0x0000000405008388 */ /* 0x0001e40000000800 */
[----:B------:R-:W-:Y:S01]  /*0370*/  BAR.SYNC.DEFER_BLOCKING 0x0 ;  /* 0x0000000000007b1d */ /* 0x000fe20000010000 */
[----:B------:R-:W-:-:S02]  /*0380*/  ISETP.GT.U32.AND P0, PT, R3, 0x7, PT ;  /* 0x000000070300780c */ /* 0x000fc40003f04070 */
[----:B0-----:R-:W-:-:S03]  /*0390*/  MOV R4, 0xffffffff ;  /* 0xffffffff00047802 */ /* 0x001fc60000000f00 */
        /* <DEDUP_REMOVED lines=22> */
[----:B------:R-:W-:Y:S01]  /*0500*/  ISETP.NE.AND P1, PT, R3, RZ, PT ;  /* 0x000000ff0300720c */ /* 0x000fe20003f25270 */
[----:B0-----:R-:W-:-:S04]  /*0510*/  IMAD.MOV.U32 R6, RZ, RZ, -0x1 ;  /* 0xffffffffff067424 */ /* 0x001fc800078e00ff */
[----:B------:R-:W-:Y:S04]  /*0520*/  @!P0 LDS R7, [R5] ;  /* 0x0000000005078984 */ /* 0x000fe80000000800 */
[----:B------:R-:W0:Y:S02]  /*0530*/  @!P0 LDS R8, [R5+0x8] ;  /* 0x0000080005088984 */ /* 0x000e240000000800 */
[----:B0-----:R-:W-:Y:S01]  /*0540*/  @!P0 IADD3 R4, PT, PT, R7, R8, RZ ;  /* 0x0000000807048210 */ /* 0x001fe20007ffe0ff */
[----:B------:R-:W-:Y:S06]  /*0550*/  BAR.SYNC.DEFER_BLOCKING 0x0 ;  /* 0x0000000000007b1d */ /* 0x000fec0000010000 */
[----:B------:R-:W-:Y:S02]  /*0560*/  @!P0 STS [R5], R4 ;  /* 0x0000000405008388 */ /* 0x000fe40000000800 */
[----:B------:R-:W-:Y:S01]  /*0570*/  BAR.SYNC.DEFER_BLOCKING 0x0 ;  /* 0x0000000000007b1d */ /* 0x000fe20000010000 */
[----:B------:R-:W-:-:S04]  /*0580*/  ISETP.GE.U32.AND P0, PT, R2, UR9, PT ;  /* 0x0000000902007c0c */ /* 0x000fc8000bf06070 */
[----:B------:R-:W-:Y:S01]  /*0590*/  ISETP.NE.OR P0, PT, R3, RZ, P0 ;  /* 0x000000ff0300720c */ /* 0x000fe20000705670 */
[----:B------:R-:W-:Y:S04]  /*05a0*/  @!P1 LDS R7, [R5] ;  /* 0x0000000005079984 */ /* 0x000fe80000000800 */
[----:B------:R-:W0:Y:S02]  /*05b0*/  @!P1 LDS R8, [UR4+0x4] ;  /* 0x00000404ff089984 */ /* 0x000e240008000800 */
[----:B0-----:R-:W-:Y:S01]  /*05c0*/  @!P1 IADD3 R6, PT, PT, R7, R8, RZ ;  /* 0x0000000807069210 */ /* 0x001fe20007ffe0ff */
[----:B------:R-:W-:Y:S06]  /*05d0*/  BAR.SYNC.DEFER_BLOCKING 0x0 ;  /* 0x0000000000007b1d */ /* 0x000fec0000010000 */
[----:B------:R0:W-:Y:S02]  /*05e0*/  @!P1 STS [R5], R6 ;  /* 0x0000000605009388 */ /* 0x0001e40000000800 */
[----:B------:R-:W-:Y:S06]  /*05f0*/  BAR.SYNC.DEFER_BLOCKING 0x0 ;  /* 0x0000000000007b1d */ /* 0x000fec0000010000 */
[----:B------:R-:W-:Y:S05]  /*0600*/  @P0 EXIT ;  /* 0x000000000000094d */ /* 0x000fea0003800000 */
[----:B0-----:R-:W0:Y:S01]  /*0610*/  LDS R5, [UR4] ;  /* 0x00000004ff057984 */ /* 0x001e220008000800 */
[----:B------:R-:W1:Y:S02]  /*0620*/  LDC.64 R2, c[0x0][0x390] ;  /* 0x0000e400ff027b82 */ /* 0x000e640000000a00 */
[----:B-1----:R-:W-:-:S05]  /*0630*/  IMAD.WIDE.U32 R2, R0, 0x4, R2 ;  /* 0x0000000400027825 */ /* 0x002fca00078e0002 */
[----:B0-----:R-:W-:Y:S01]  /*0640*/  STG.E desc[UR6][R2.64], R5 ;  /* 0x0000000502007986 */ /* 0x001fe2000c101906 */
[----:B------:R-:W-:Y:S05]  /*0650*/  EXIT ;  /* 0x000000000000794d */ /* 0x000fea0003800000 */
.L_x_3:
[----:B------:R-:W-:-:S00]  /*0660*/  BRA `(.L_x_3) ;  /* 0xfffffffc00fc7947 */ /* 0x000fc0000383ffff */
[----:B------:R-:W-:-:S00]  /*0670*/  NOP ;  /* 0x0000000000007918 */ /* 0x000fc00000000000 */
        /* <DEDUP_REMOVED lines=8> */
.L_x_4:


//--------------------- .nv.shared._Z13_hawk_sum_gpuPiiS_ --------------------------
	.section	.nv.shared._Z13_hawk_sum_gpuPiiS_,"aw",@nobits
	.sectionflags	@""
	.align	4
.nv.shared._Z13_hawk_sum_gpuPiiS_:
	.zero		2048


//--------------------- .nv.shared.reserved.0     --------------------------
	.section	.nv.shared.reserved.0,"aw",@nobits
	.weak		__nv_reservedSMEM_offset_0_alias
	.size		__nv_reservedSMEM_offset_0_alias, 0, 64
	.other		__nv_reservedSMEM_offset_0_alias,@"STO_CUDA_RESERVED_SHARED STV_DEFAULT"
__nv_reservedSMEM_offset_0_alias:
	.zero		0
	.zero		64


//--------------------- .nv.global                --------------------------
	.section	.nv.global,"aw",@nobits
	.align	4
.nv.global:
	.type		final_result,@object
	.size		final_result,(_partial_results - final_result)
	.other		final_result,@"STV_DEFAULT STO_CUDA_MANAGED"
final_result:
	.zero		4
	.type		_partial_results,@object
	.size		_partial_results,(source - _partial_results)
	.other		_partial_results,@"STV_DEFAULT STO_CUDA_MANAGED"
_partial_results:
	.zero		156252
	.type		source,@object
	.size		source,(.L_0 - source)
	.other		source,@"STV_DEFAULT STO_CUDA_MANAGED"
source:
	.zero		40000000
.L_0:


//--------------------- .nv.constant0._Z13_hawk_sum_gpuPiiS_ --------------------------
	.section	.nv.constant0._Z13_hawk_sum_gpuPiiS_,"a",@progbits
	.sectionflags	@""
	.align	4
.nv.constant0._Z13_hawk_sum_gpuPiiS_:
	.zero		920


//--------------------- SYMBOLS --------------------------

	.type		.nv.reservedSmem.offset0,@object
	.size		.nv.reservedSmem.offset0,0x4
	.type		.nv.reservedSmem.cap,@object
	.size		.nv.reservedSmem.cap,0x4
